//
// Generated by NVIDIA NVVM Compiler
//
// Compiler Build ID: CL-36424714
// Cuda compilation tools, release 13.0, V13.0.88
// Based on NVVM 20.0.0
//

.version 9.0
.target sm_100
.address_size 64

	// .globl	_Z8knapsackPiS_S_S_S_

.visible .entry _Z8knapsackPiS_S_S_S_(
	.param .u64 .ptr .align 1 _Z8knapsackPiS_S_S_S__param_0,
	.param .u64 .ptr .align 1 _Z8knapsackPiS_S_S_S__param_1,
	.param .u64 .ptr .align 1 _Z8knapsackPiS_S_S_S__param_2,
	.param .u64 .ptr .align 1 _Z8knapsackPiS_S_S_S__param_3,
	.param .u64 .ptr .align 1 _Z8knapsackPiS_S_S_S__param_4
)
{
	.local .align 16 .b8 	__local_depot0[816];
	.reg .b64 	%SP;
	.reg .b64 	%SPL;
	.reg .pred 	%p<25>;
	.reg .b32 	%r<102>;
	.reg .b64 	%rd<55>;

	mov.u64 	%SPL, __local_depot0;
	ld.param.u64 	%rd16, [_Z8knapsackPiS_S_S_S__param_0];
	ld.param.u64 	%rd13, [_Z8knapsackPiS_S_S_S__param_1];
	ld.param.u64 	%rd14, [_Z8knapsackPiS_S_S_S__param_2];
	ld.param.u64 	%rd17, [_Z8knapsackPiS_S_S_S__param_3];
	ld.param.u64 	%rd15, [_Z8knapsackPiS_S_S_S__param_4];
	cvta.to.global.u64 	%rd18, %rd16;
	cvta.to.global.u64 	%rd19, %rd17;
	add.u64 	%rd1, %SPL, 0;
	ld.global.u32 	%r1, [%rd19];
	ld.global.u32 	%r27, [%rd18];
	or.b32  	%r28, %r1, %r27;
	setp.lt.s32 	%p1, %r28, 0;
	@%p1 bra 	$L__BB0_47;
	add.s32 	%r30, %r27, 1;
	and.b32  	%r3, %r30, 3;
	and.b32  	%r4, %r30, -4;
	and.b32  	%r5, %r30, 7;
	cvta.to.global.u64 	%rd2, %rd14;
	cvta.to.global.u64 	%rd3, %rd13;
	mov.b32 	%r93, 0;
$L__BB0_2:
	mov.u32 	%r6, %r93;
	setp.ne.s32 	%p2, %r6, 0;
	cvt.s64.s32 	%rd4, %r6;
	mul.wide.s32 	%rd21, %r6, 204;
	add.s64 	%rd5, %rd1, %rd21;
	@%p2 bra 	$L__BB0_14;
	setp.lt.u32 	%p17, %r27, 7;
	mov.b32 	%r96, 0;
	@%p17 bra 	$L__BB0_6;
	mov.b32 	%r94, 0;
$L__BB0_5:
	.pragma "nounroll";
	mul.wide.u32 	%rd42, %r94, 4;
	add.s64 	%rd43, %rd5, %rd42;
	mov.b32 	%r87, 0;
	st.local.u32 	[%rd43], %r87;
	st.local.u32 	[%rd43+4], %r87;
	st.local.u32 	[%rd43+8], %r87;
	st.local.u32 	[%rd43+12], %r87;
	st.local.u32 	[%rd43+16], %r87;
	st.local.u32 	[%rd43+20], %r87;
	st.local.u32 	[%rd43+24], %r87;
	st.local.u32 	[%rd43+28], %r87;
	add.s32 	%r94, %r94, 8;
	and.b32  	%r96, %r30, -8;
	setp.ne.s32 	%p18, %r94, %r96;
	@%p18 bra 	$L__BB0_5;
$L__BB0_6:
	setp.eq.s32 	%p19, %r5, 0;
	@%p19 bra 	$L__BB0_45;
	setp.lt.u32 	%p20, %r5, 4;
	@%p20 bra 	$L__BB0_9;
	mul.wide.u32 	%rd44, %r96, 4;
	add.s64 	%rd45, %rd5, %rd44;
	mov.b32 	%r89, 0;
	st.local.u32 	[%rd45], %r89;
	st.local.u32 	[%rd45+4], %r89;
	st.local.u32 	[%rd45+8], %r89;
	st.local.u32 	[%rd45+12], %r89;
	add.s32 	%r96, %r96, 4;
$L__BB0_9:
	setp.eq.s32 	%p21, %r3, 0;
	@%p21 bra 	$L__BB0_45;
	setp.eq.s32 	%p22, %r3, 1;
	@%p22 bra 	$L__BB0_12;
	mul.wide.u32 	%rd46, %r96, 4;
	add.s64 	%rd47, %rd5, %rd46;
	mov.b32 	%r90, 0;
	st.local.u32 	[%rd47], %r90;
	st.local.u32 	[%rd47+4], %r90;
	add.s32 	%r96, %r96, 2;
$L__BB0_12:
	and.b32  	%r91, %r27, 1;
	setp.eq.b32 	%p23, %r91, 1;
	@%p23 bra 	$L__BB0_45;
	mul.wide.u32 	%rd48, %r96, 4;
	add.s64 	%rd49, %rd5, %rd48;
	mov.b32 	%r92, 0;
	st.local.u32 	[%rd49], %r92;
	bra.uni 	$L__BB0_45;
$L__BB0_14:
	shl.b64 	%rd22, %rd4, 2;
	add.s64 	%rd6, %rd2, %rd22;
	add.s64 	%rd7, %rd3, %rd22;
	add.s64 	%rd8, %rd5, -204;
	setp.lt.u32 	%p3, %r27, 3;
	mov.b32 	%r100, 0;
	@%p3 bra 	$L__BB0_31;
	mov.b32 	%r98, 0;
$L__BB0_16:
	setp.ne.s32 	%p4, %r98, 0;
	@%p4 bra 	$L__BB0_18;
	mov.b32 	%r40, 0;
	st.local.u32 	[%rd5], %r40;
	ld.global.u32 	%r99, [%rd6+-4];
	bra.uni 	$L__BB0_21;
$L__BB0_18:
	ld.global.u32 	%r99, [%rd6+-4];
	setp.lt.s32 	%p5, %r98, %r99;
	@%p5 bra 	$L__BB0_20;
	ld.global.u32 	%r33, [%rd7+-4];
	sub.s32 	%r34, %r98, %r99;
	mul.wide.s32 	%rd23, %r34, 4;
	add.s64 	%rd24, %rd5, %rd23;
	ld.local.u32 	%r35, [%rd24+-204];
	add.s32 	%r36, %r35, %r33;
	mul.wide.u32 	%rd25, %r98, 4;
	add.s64 	%rd26, %rd5, %rd25;
	ld.local.u32 	%r37, [%rd26+-204];
	max.s32 	%r38, %r36, %r37;
	st.local.u32 	[%rd26], %r38;
	bra.uni 	$L__BB0_21;
$L__BB0_20:
	mul.wide.u32 	%rd27, %r98, 4;
	add.s64 	%rd28, %rd5, %rd27;
	ld.local.u32 	%r39, [%rd28+-204];
	st.local.u32 	[%rd28], %r39;
$L__BB0_21:
	add.s32 	%r41, %r98, 1;
	setp.gt.s32 	%p6, %r99, %r41;
	cvt.s64.s32 	%rd29, %r99;
	cvt.s64.s32 	%rd30, %r98;
	sub.s64 	%rd31, %rd30, %rd29;
	shl.b64 	%rd32, %rd31, 2;
	add.s64 	%rd9, %rd8, %rd32;
	mul.wide.u32 	%rd33, %r98, 4;
	add.s64 	%rd10, %rd8, %rd33;
	@%p6 bra 	$L__BB0_23;
	ld.global.u32 	%r42, [%rd7+-4];
	ld.local.u32 	%r43, [%rd9+4];
	add.s32 	%r44, %r43, %r42;
	ld.local.u32 	%r45, [%rd10+4];
	max.s32 	%r46, %r44, %r45;
	st.local.u32 	[%rd10+208], %r46;
	bra.uni 	$L__BB0_24;
$L__BB0_23:
	ld.local.u32 	%r47, [%rd10+4];
	st.local.u32 	[%rd10+208], %r47;
$L__BB0_24:
	add.s32 	%r48, %r98, 2;
	setp.gt.s32 	%p7, %r99, %r48;
	@%p7 bra 	$L__BB0_26;
	ld.global.u32 	%r49, [%rd7+-4];
	ld.local.u32 	%r50, [%rd9+8];
	add.s32 	%r51, %r50, %r49;
	ld.local.u32 	%r52, [%rd10+8];
	max.s32 	%r53, %r51, %r52;
	st.local.u32 	[%rd10+212], %r53;
	bra.uni 	$L__BB0_27;
$L__BB0_26:
	ld.local.u32 	%r54, [%rd10+8];
	st.local.u32 	[%rd10+212], %r54;
$L__BB0_27:
	add.s32 	%r55, %r98, 3;
	setp.gt.s32 	%p8, %r99, %r55;
	@%p8 bra 	$L__BB0_29;
	ld.global.u32 	%r56, [%rd7+-4];
	ld.local.u32 	%r57, [%rd9+12];
	add.s32 	%r58, %r57, %r56;
	ld.local.u32 	%r59, [%rd10+12];
	max.s32 	%r60, %r58, %r59;
	st.local.u32 	[%rd10+216], %r60;
	bra.uni 	$L__BB0_30;
$L__BB0_29:
	ld.local.u32 	%r61, [%rd10+12];
	st.local.u32 	[%rd10+216], %r61;
$L__BB0_30:
	add.s32 	%r98, %r98, 4;
	setp.ne.s32 	%p9, %r98, %r4;
	mov.u32 	%r100, %r4;
	@%p9 bra 	$L__BB0_16;
$L__BB0_31:
	setp.eq.s32 	%p10, %r3, 0;
	@%p10 bra 	$L__BB0_45;
	setp.eq.s32 	%p11, %r100, 0;
	@%p11 bra 	$L__BB0_36;
	ld.global.u32 	%r21, [%rd6+-4];
	setp.lt.s32 	%p12, %r100, %r21;
	@%p12 bra 	$L__BB0_35;
	ld.global.u32 	%r62, [%rd7+-4];
	sub.s32 	%r63, %r100, %r21;
	mul.wide.s32 	%rd34, %r63, 4;
	add.s64 	%rd35, %rd5, %rd34;
	ld.local.u32 	%r64, [%rd35+-204];
	add.s32 	%r65, %r64, %r62;
	mul.wide.u32 	%rd36, %r100, 4;
	add.s64 	%rd37, %rd5, %rd36;
	ld.local.u32 	%r66, [%rd37+-204];
	max.s32 	%r67, %r65, %r66;
	st.local.u32 	[%rd37], %r67;
	bra.uni 	$L__BB0_37;
$L__BB0_35:
	mul.wide.u32 	%rd38, %r100, 4;
	add.s64 	%rd39, %rd5, %rd38;
	ld.local.u32 	%r68, [%rd39+-204];
	st.local.u32 	[%rd39], %r68;
	bra.uni 	$L__BB0_37;
$L__BB0_36:
	mov.b32 	%r69, 0;
	st.local.u32 	[%rd5], %r69;
$L__BB0_37:
	setp.eq.s32 	%p13, %r3, 1;
	@%p13 bra 	$L__BB0_45;
	add.s32 	%r70, %r100, 1;
	ld.global.u32 	%r22, [%rd6+-4];
	setp.lt.s32 	%p14, %r70, %r22;
	sub.s32 	%r71, %r70, %r22;
	mul.wide.s32 	%rd40, %r71, 4;
	add.s64 	%rd11, %rd5, %rd40;
	mul.wide.u32 	%rd41, %r100, 4;
	add.s64 	%rd12, %rd8, %rd41;
	@%p14 bra 	$L__BB0_40;
	ld.global.u32 	%r72, [%rd7+-4];
	ld.local.u32 	%r73, [%rd11+-204];
	add.s32 	%r74, %r73, %r72;
	ld.local.u32 	%r75, [%rd12+4];
	max.s32 	%r76, %r74, %r75;
	st.local.u32 	[%rd12+208], %r76;
	bra.uni 	$L__BB0_41;
$L__BB0_40:
	ld.local.u32 	%r77, [%rd12+4];
	st.local.u32 	[%rd12+208], %r77;
$L__BB0_41:
	setp.eq.s32 	%p15, %r3, 2;
	@%p15 bra 	$L__BB0_45;
	add.s32 	%r78, %r100, 2;
	setp.gt.s32 	%p16, %r22, %r78;
	@%p16 bra 	$L__BB0_44;
	ld.global.u32 	%r79, [%rd7+-4];
	ld.local.u32 	%r80, [%rd11+-200];
	add.s32 	%r81, %r80, %r79;
	ld.local.u32 	%r82, [%rd12+8];
	max.s32 	%r83, %r81, %r82;
	st.local.u32 	[%rd12+212], %r83;
	bra.uni 	$L__BB0_45;
$L__BB0_44:
	ld.local.u32 	%r84, [%rd12+8];
	st.local.u32 	[%rd12+212], %r84;
$L__BB0_45:
	add.s32 	%r93, %r6, 1;
	setp.ne.s32 	%p24, %r6, %r1;
	@%p24 bra 	$L__BB0_2;
	mul.wide.u32 	%rd50, %r1, 204;
	add.s64 	%rd51, %rd1, %rd50;
	mul.wide.u32 	%rd52, %r27, 4;
	add.s64 	%rd53, %rd51, %rd52;
	ld.local.u32 	%r101, [%rd53];
$L__BB0_47:
	cvta.to.global.u64 	%rd54, %rd15;
	st.global.u32 	[%rd54], %r101;
	ret;

}


// ===== COMPILED SASS (sm_100) =====

	.target	sm_100

	.elftype	@"ET_EXEC"


//--------------------- .note.nv.tkinfo           --------------------------
	.section	.note.nv.tkinfo,"",@"SHT_NOTE"
	.sectionflags	@"SHF_NOTE_NV_TKINFO"
	.tkinfo
        /*0018*/ 	.word	0x00000002
        /*0030*/ 	.string	""
        /*0030*/ 	.string	"ptxas"
        /*0030*/ 	.string	"Cuda compilation tools, release 13.0, V13.0.88"
        /*0030*/ 	.string	"Build cuda_13.0.r13.0/compiler.36424714_0"
        /*0030*/ 	.string	"-arch sm_100 -m 64 "



//--------------------- .note.nv.cuinfo           --------------------------
	.section	.note.nv.cuinfo,"",@"SHT_NOTE"
	.sectionflags	@"SHF_NOTE_NV_CUINFO"
        /*0018*/ 	.short	0x0002
        /*001a*/ 	.short	0x0064
        /*001c*/ 	.short	0x0082
	.zero		2


//--------------------- .nv.info                  --------------------------
	.section	.nv.info,"",@"SHT_CUDA_INFO"
	.align	4


	//----- nvinfo : EIATTR_REGCOUNT
	.align		4
        /*0000*/ 	.byte	0x04, 0x2f
        /*0002*/ 	.short	(.L_1 - .L_0)
	.align		4
.L_0:
        /*0004*/ 	.word	index@(_Z8knapsackPiS_S_S_S_)
        /*0008*/ 	.word	0x0000001b


	//----- nvinfo : EIATTR_FRAME_SIZE
	.align		4
.L_1:
        /*000c*/ 	.byte	0x04, 0x11
        /*000e*/ 	.short	(.L_3 - .L_2)
	.align		4
.L_2:
        /*0010*/ 	.word	index@(_Z8knapsackPiS_S_S_S_)
        /*0014*/ 	.word	0x00000330


	//----- nvinfo : EIATTR_MIN_STACK_SIZE
	.align		4
.L_3:
        /*0018*/ 	.byte	0x04, 0x12
        /*001a*/ 	.short	(.L_5 - .L_4)
	.align		4
.L_4:
        /*001c*/ 	.word	index@(_Z8knapsackPiS_S_S_S_)
        /*0020*/ 	.word	0x00000330
.L_5:


//--------------------- .nv.compat                --------------------------
	.section	.nv.compat,"",@"SHT_CUDA_COMPAT_INFO"
	.align	4
        /*0000*/ 	.byte	0x02, 0x09, 0x00, 0x00, 0x02, 0x02, 0x01, 0x00, 0x02, 0x05, 0x05, 0x00, 0x03, 0x07, 0x01, 0x01
        /*0010*/ 	.byte	0x02, 0x03, 0x00, 0x00, 0x02, 0x06, 0x01, 0x00, 0x04, 0x0b, 0x08, 0x00, 0x09, 0x00, 0x00, 0x00
        /*0020*/ 	.byte	0x00, 0x00, 0x00, 0x00


//--------------------- .nv.info._Z8knapsackPiS_S_S_S_ --------------------------
	.section	.nv.info._Z8knapsackPiS_S_S_S_,"",@"SHT_CUDA_INFO"
	.sectionflags	@""
	.align	4


	//----- nvinfo : EIATTR_CUDA_API_VERSION
	.align		4
        /*0000*/ 	.byte	0x04, 0x37
        /*0002*/ 	.short	(.L_7 - .L_6)
.L_6:
        /*0004*/ 	.word	0x00000082


	//----- nvinfo : EIATTR_KPARAM_INFO
	.align		4
.L_7:
        /*0008*/ 	.byte	0x04, 0x17
        /*000a*/ 	.short	(.L_9 - .L_8)
.L_8:
        /*000c*/ 	.word	0x00000000
        /*0010*/ 	.short	0x0004
        /*0012*/ 	.short	0x0020
        /*0014*/ 	.byte	0x00, 0xf5, 0x21, 0x00


	//----- nvinfo : EIATTR_KPARAM_INFO
	.align		4
.L_9:
        /*0018*/ 	.byte	0x04, 0x17
        /*001a*/ 	.short	(.L_11 - .L_10)
.L_10:
        /*001c*/ 	.word	0x00000000
        /*0020*/ 	.short	0x0003
        /*0022*/ 	.short	0x0018
        /*0024*/ 	.byte	0x00, 0xf5, 0x21, 0x00


	//----- nvinfo : EIATTR_KPARAM_INFO
	.align		4
.L_11:
        /*0028*/ 	.byte	0x04, 0x17
        /*002a*/ 	.short	(.L_13 - .L_12)
.L_12:
        /*002c*/ 	.word	0x00000000
        /*0030*/ 	.short	0x0002
        /*0032*/ 	.short	0x0010
        /*0034*/ 	.byte	0x00, 0xf5, 0x21, 0x00


	//----- nvinfo : EIATTR_KPARAM_INFO
	.align		4
.L_13:
        /*0038*/ 	.byte	0x04, 0x17
        /*003a*/ 	.short	(.L_15 - .L_14)
.L_14:
        /*003c*/ 	.word	0x00000000
        /*0040*/ 	.short	0x0001
        /*0042*/ 	.short	0x0008
        /*0044*/ 	.byte	0x00, 0xf5, 0x21, 0x00


	//----- nvinfo : EIATTR_KPARAM_INFO
	.align		4
.L_15:
        /*0048*/ 	.byte	0x04, 0x17
        /*004a*/ 	.short	(.L_17 - .L_16)
.L_16:
        /*004c*/ 	.word	0x00000000
        /*0050*/ 	.short	0x0000
        /*0052*/ 	.short	0x0000
        /*0054*/ 	.byte	0x00, 0xf5, 0x21, 0x00


	//----- nvinfo : EIATTR_SPARSE_MMA_MASK
	.align		4
.L_17:
        /*0058*/ 	.byte	0x03, 0x50
        /*005a*/ 	.short	0x0000


	//----- nvinfo : EIATTR_MAXREG_COUNT
	.align		4
        /*005c*/ 	.byte	0x03, 0x1b
        /*005e*/ 	.short	0x00ff


	//----- nvinfo : EIATTR_MERCURY_ISA_VERSION
	.align		4
        /*0060*/ 	.byte	0x03, 0x5f
        /*0062*/ 	.short	0x0101


	//----- nvinfo : EIATTR_VRC_CTA_INIT_COUNT
	.align		4
        /*0064*/ 	.byte	0x02, 0x4a
	.zero		1
	.zero		1


	//----- nvinfo : EIATTR_EXIT_INSTR_OFFSETS
	.align		4
        /*0068*/ 	.byte	0x04, 0x1c
        /*006a*/ 	.short	(.L_19 - .L_18)


	//   ....[0]....
.L_18:
        /*006c*/ 	.word	0x00000b00


	//----- nvinfo : EIATTR_CBANK_PARAM_SIZE
	.align		4
.L_19:
        /*0070*/ 	.byte	0x03, 0x19
        /*0072*/ 	.short	0x0028


	//----- nvinfo : EIATTR_PARAM_CBANK
	.align		4
        /*0074*/ 	.byte	0x04, 0x0a
        /*0076*/ 	.short	(.L_21 - .L_20)
	.align		4
.L_20:
        /*0078*/ 	.word	index@(.nv.constant0._Z8knapsackPiS_S_S_S_)
        /*007c*/ 	.short	0x0380
        /*007e*/ 	.short	0x0028


	//----- nvinfo : EIATTR_SW_WAR
	.align		4
.L_21:
        /*0080*/ 	.byte	0x04, 0x36
        /*0082*/ 	.short	(.L_23 - .L_22)
.L_22:
        /*0084*/ 	.word	0x00000008
.L_23:


//--------------------- .nv.callgraph             --------------------------
	.section	.nv.callgraph,"",@"SHT_CUDA_CALLGRAPH"
	.align	4
	.sectionentsize	8
	.align		4
        /*0000*/ 	.word	0x00000000
	.align		4
        /*0004*/ 	.word	0xffffffff
	.align		4
        /*0008*/ 	.word	0x00000000
	.align		4
        /*000c*/ 	.word	0xfffffffe
	.align		4
        /*0010*/ 	.word	0x00000000
	.align		4
        /*0014*/ 	.word	0xfffffffd
	.align		4
        /*0018*/ 	.word	0x00000000
	.align		4
        /*001c*/ 	.word	0xfffffffc


//--------------------- .text._Z8knapsackPiS_S_S_S_ --------------------------
	.section	.text._Z8knapsackPiS_S_S_S_,"ax",@progbits
	.align	128
        .global         _Z8knapsackPiS_S_S_S_
        .type           _Z8knapsackPiS_S_S_S_,@function
        .size           _Z8knapsackPiS_S_S_S_,(.L_x_13 - _Z8knapsackPiS_S_S_S_)
        .other          _Z8knapsackPiS_S_S_S_,@"STO_CUDA_ENTRY STV_DEFAULT"
_Z8knapsackPiS_S_S_S_:
.text._Z8knapsackPiS_S_S_S_:
[----:B------:R-:W0:Y:S08]  /*0000*/  LDC R1, c[0x0][0x37c] ;  /* 0x0000df00ff017b82 */ /* 0x000e300000000800 */
[----:B------:R-:W1:Y:S01]  /*0010*/  LDC.64 R2, c[0x0][0x398] ;  /* 0x0000e600ff027b82 */ /* 0x000e620000000a00 */
[----:B------:R-:W1:Y:S01]  /*0020*/  LDCU.64 UR4, c[0x0][0x358] ;  /* 0x00006b00ff0477ac */ /* 0x000e620008000a00 */
[----:B0-----:R-:W-:-:S06]  /*0030*/  VIADD R1, R1, 0xfffffcd0 ;  /* 0xfffffcd001017836 */ /* 0x001fcc0000000000 */
[----:B------:R-:W0:Y:S01]  /*0040*/  LDC.64 R4, c[0x0][0x380] ;  /* 0x0000e000ff047b82 */ /* 0x000e220000000a00 */
[----:B-1----:R-:W2:Y:S04]  /*0050*/  LDG.E R0, desc[UR4][R2.64] ;  /* 0x0000000402007981 */ /* 0x002ea8000c1e1900 */
[----:B0-----:R-:W2:Y:S02]  /*0060*/  LDG.E R7, desc[UR4][R4.64] ;  /* 0x0000000404077981 */ /* 0x001ea4000c1e1900 */
[----:B--2---:R-:W-:-:S04]  /*0070*/  LOP3.LUT R6, R0, R7, RZ, 0xfc, !PT ;  /* 0x0000000700067212 */ /* 0x004fc800078efcff */
[----:B------:R-:W-:-:S13]  /*0080*/  ISETP.GE.AND P0, PT, R6, RZ, PT ;  /* 0x000000ff0600720c */ /* 0x000fda0003f06270 */
[----:B------:R-:W-:Y:S05]  /*0090*/  @!P0 BRA `(.L_x_0) ;  /* 0x0000000800908947 */ /* 0x000fea0003800000 */
[----:B------:R-:W-:Y:S02]  /*00a0*/  VIADD R15, R7, 0x1 ;  /* 0x00000001070f7836 */ /* 0x000fe40000000000 */
[----:B------:R-:W-:-:S03]  /*00b0*/  IMAD.MOV.U32 R6, RZ, RZ, RZ ;  /* 0x000000ffff067224 */ /* 0x000fc600078e00ff */
[C---:B------:R-:W-:Y:S02]  /*00c0*/  LOP3.LUT R16, R15.reuse, 0x3, RZ, 0xc0, !PT ;  /* 0x000000030f107812 */ /* 0x040fe400078ec0ff */
[C---:B------:R-:W-:Y:S02]  /*00d0*/  LOP3.LUT R8, R15.reuse, 0xfffffffc, RZ, 0xc0, !PT ;  /* 0xfffffffc0f087812 */ /* 0x040fe400078ec0ff */
[----:B------:R-:W-:-:S07]  /*00e0*/  LOP3.LUT R17, R15, 0x7, RZ, 0xc0, !PT ;  /* 0x000000070f117812 */ /* 0x000fce00078ec0ff */
.L_x_11:
[C---:B------:R-:W-:Y:S01]  /*00f0*/  ISETP.NE.AND P1, PT, R6.reuse, RZ, PT ;  /* 0x000000ff0600720c */ /* 0x040fe20003f25270 */
[--C-:B0--34-:R-:W-:Y:S01]  /*0100*/  IMAD.MOV.U32 R3, RZ, RZ, R6.reuse ;  /* 0x000000ffff037224 */ /* 0x119fe200078e0006 */
[----:B-1----:R-:W-:Y:S01]  /*0110*/  SHF.R.S32.HI R2, RZ, 0x1f, R6 ;  /* 0x0000001fff027819 */ /* 0x002fe20000011406 */
[C---:B--2---:R-:W-:Y:S02]  /*0120*/  IMAD R9, R6.reuse, 0xcc, R1 ;  /* 0x000000cc06097824 */ /* 0x044fe400078e0201 */
[----:B------:R-:W-:Y:S01]  /*0130*/  VIADD R6, R6, 0x1 ;  /* 0x0000000106067836 */ /* 0x000fe20000000000 */
[----:B------:R-:W-:-:S07]  /*0140*/  ISETP.NE.AND P0, PT, R3, R0, PT ;  /* 0x000000000300720c */ /* 0x000fce0003f05270 */
[----:B------:R-:W-:Y:S06]  /*0150*/  @P1 BRA `(.L_x_1) ;  /* 0x0000000000a01947 */ /* 0x000fec0003800000 */
[----:B------:R-:W-:Y:S01]  /*0160*/  ISETP.GE.U32.AND P1, PT, R7, 0x7, PT ;  /* 0x000000070700780c */ /* 0x000fe20003f26070 */
[----:B------:R-:W-:-:S12]  /*0170*/  IMAD.MOV.U32 R2, RZ, RZ, RZ ;  /* 0x000000ffff027224 */ /* 0x000fd800078e00ff */
[----:B------:R-:W-:Y:S05]  /*0180*/  @!P1 BRA `(.L_x_2) ;  /* 0x00000000003c9947 */ /* 0x000fea0003800000 */
[----:B------:R-:W-:Y:S01]  /*0190*/  IMAD.MOV.U32 R2, RZ, RZ, RZ ;  /* 0x000000ffff027224 */ /* 0x000fe200078e00ff */
[----:B------:R-:W-:-:S07]  /*01a0*/  LOP3.LUT R5, R15, 0xfffffff8, RZ, 0xc0, !PT ;  /* 0xfffffff80f057812 */ /* 0x000fce00078ec0ff */
.L_x_3:
[C---:B0-----:R-:W-:Y:S02]  /*01b0*/  IMAD R3, R2.reuse, 0x4, R9 ;  /* 0x0000000402037824 */ /* 0x041fe400078e0209 */
[----:B------:R-:W-:-:S03]  /*01c0*/  VIADD R2, R2, 0x8 ;  /* 0x0000000802027836 */ /* 0x000fc60000000000 */
[----:B------:R0:W-:Y:S02]  /*01d0*/  STL [R3], RZ ;  /* 0x000000ff03007387 */ /* 0x0001e40000100800 */
[----:B------:R-:W-:Y:S02]  /*01e0*/  ISETP.NE.AND P1, PT, R2, R5, PT ;  /* 0x000000050200720c */ /* 0x000fe40003f25270 */
[----:B------:R0:W-:Y:S04]  /*01f0*/  STL [R3+0x4], RZ ;  /* 0x000004ff03007387 */ /* 0x0001e80000100800 */
[----:B------:R0:W-:Y:S04]  /*0200*/  STL [R3+0x8], RZ ;  /* 0x000008ff03007387 */ /* 0x0001e80000100800 */
[----:B------:R0:W-:Y:S04]  /*0210*/  STL [R3+0xc], RZ ;  /* 0x00000cff03007387 */ /* 0x0001e80000100800 */
[----:B------:R0:W-:Y:S04]  /*0220*/  STL [R3+0x10], RZ ;  /* 0x000010ff03007387 */ /* 0x0001e80000100800 */
[----:B------:R0:W-:Y:S04]  /*0230*/  STL [R3+0x14], RZ ;  /* 0x000014ff03007387 */ /* 0x0001e80000100800 */
[----:B------:R0:W-:Y:S04]  /*0240*/  STL [R3+0x18], RZ ;  /* 0x000018ff03007387 */ /* 0x0001e80000100800 */
[----:B------:R0:W-:Y:S01]  /*0250*/  STL [R3+0x1c], RZ ;  /* 0x00001cff03007387 */ /* 0x0001e20000100800 */
[----:B------:R-:W-:Y:S05]  /*0260*/  @P1 BRA `(.L_x_3) ;  /* 0xfffffffc00d01947 */ /* 0x000fea000383ffff */
[----:B------:R-:W-:-:S07]  /*0270*/  IMAD.MOV.U32 R2, RZ, RZ, R5 ;  /* 0x000000ffff027224 */ /* 0x000fce00078e0005 */
.L_x_2:
[----:B------:R-:W-:-:S13]  /*0280*/  ISETP.NE.AND P1, PT, R17, RZ, PT ;  /* 0x000000ff1100720c */ /* 0x000fda0003f25270 */
[----:B------:R-:W-:Y:S05]  /*0290*/  @!P1 BRA `(.L_x_4) ;  /* 0x0000000800009947 */ /* 0x000fea0003800000 */
[----:B------:R-:W-:Y:S02]  /*02a0*/  ISETP.GE.U32.AND P1, PT, R17, 0x4, PT ;  /* 0x000000041100780c */ /* 0x000fe40003f26070 */
[----:B------:R-:W-:-:S11]  /*02b0*/  ISETP.NE.AND P2, PT, R16, RZ, PT ;  /* 0x000000ff1000720c */ /* 0x000fd60003f45270 */
[C---:B0-----:R-:W-:Y:S02]  /*02c0*/  @P1 IMAD R3, R2.reuse, 0x4, R9 ;  /* 0x0000000402031824 */ /* 0x041fe400078e0209 */
[----:B------:R-:W-:-:S03]  /*02d0*/  @P1 VIADD R2, R2, 0x4 ;  /* 0x0000000402021836 */ /* 0x000fc60000000000 */
[----:B------:R3:W-:Y:S04]  /*02e0*/  @P1 STL [R3], RZ ;  /* 0x000000ff03001387 */ /* 0x0007e80000100800 */
[----:B------:R3:W-:Y:S04]  /*02f0*/  @P1 STL [R3+0x4], RZ ;  /* 0x000004ff03001387 */ /* 0x0007e80000100800 */
[----:B------:R3:W-:Y:S04]  /*0300*/  @P1 STL [R3+0x8], RZ ;  /* 0x000008ff03001387 */ /* 0x0007e80000100800 */
[----:B------:R3:W-:Y:S01]  /*0310*/  @P1 STL [R3+0xc], RZ ;  /* 0x00000cff03001387 */ /* 0x0007e20000100800 */
[----:B------:R-:W-:Y:S05]  /*0320*/  @!P2 BRA `(.L_x_4) ;  /* 0x0000000400dca947 */ /* 0x000fea0003800000 */
[----:B------:R-:W-:Y:S02]  /*0330*/  ISETP.NE.AND P1, PT, R16, 0x1, PT ;  /* 0x000000011000780c */ /* 0x000fe40003f25270 */
[----:B---3--:R-:W-:-:S04]  /*0340*/  LOP3.LUT R3, R7, 0x1, RZ, 0xc0, !PT ;  /* 0x0000000107037812 */ /* 0x008fc800078ec0ff */
[----:B------:R-:W-:-:S07]  /*0350*/  ISETP.NE.U32.AND P2, PT, R3, 0x1, PT ;  /* 0x000000010300780c */ /* 0x000fce0003f45070 */
[C---:B------:R-:W-:Y:S02]  /*0360*/  @P1 IMAD R4, R2.reuse, 0x4, R9 ;  /* 0x0000000402041824 */ /* 0x040fe400078e0209 */
[----:B------:R-:W-:-:S03]  /*0370*/  @P1 VIADD R2, R2, 0x2 ;  /* 0x0000000202021836 */ /* 0x000fc60000000000 */
[----:B------:R0:W-:Y:S04]  /*0380*/  @P1 STL [R4], RZ ;  /* 0x000000ff04001387 */ /* 0x0001e80000100800 */
[----:B------:R0:W-:Y:S01]  /*0390*/  @P1 STL [R4+0x4], RZ ;  /* 0x000004ff04001387 */ /* 0x0001e20000100800 */
[----:B------:R-:W-:Y:S05]  /*03a0*/  @!P2 BRA `(.L_x_4) ;  /* 0x0000000400bca947 */ /* 0x000fea0003800000 */
[----:B------:R-:W-:-:S05]  /*03b0*/  IMAD R2, R2, 0x4, R9 ;  /* 0x0000000402027824 */ /* 0x000fca00078e0209 */
[----:B------:R1:W-:Y:S01]  /*03c0*/  STL [R2], RZ ;  /* 0x000000ff02007387 */ /* 0x0003e20000100800 */
[----:B------:R-:W-:Y:S05]  /*03d0*/  BRA `(.L_x_4) ;  /* 0x0000000400b07947 */ /* 0x000fea0003800000 */
.L_x_1:
[----:B------:R-:W0:Y:S01]  /*03e0*/  LDCU.64 UR6, c[0x0][0x390] ;  /* 0x00007200ff0677ac */ /* 0x000e220008000a00 */
[----:B------:R-:W-:Y:S01]  /*03f0*/  ISETP.GE.U32.AND P1, PT, R7, 0x3, PT ;  /* 0x000000030700780c */ /* 0x000fe20003f26070 */
[C---:B------:R-:W-:Y:S01]  /*0400*/  IMAD.SHL.U32 R4, R3.reuse, 0x4, RZ ;  /* 0x0000000403047824 */ /* 0x040fe200078e00ff */
[----:B------:R-:W-:Y:S01]  /*0410*/  SHF.L.U64.HI R5, R3, 0x2, R2 ;  /* 0x0000000203057819 */ /* 0x000fe20000010202 */
[----:B------:R-:W1:Y:S01]  /*0420*/  LDCU.64 UR8, c[0x0][0x388] ;  /* 0x00007100ff0877ac */ /* 0x000e620008000a00 */
[----:B------:R-:W-:Y:S02]  /*0430*/  VIADD R10, R9, 0xffffff34 ;  /* 0xffffff34090a7836 */ /* 0x000fe40000000000 */
[----:B------:R-:W-:Y:S01]  /*0440*/  IMAD.MOV.U32 R11, RZ, RZ, RZ ;  /* 0x000000ffff0b7224 */ /* 0x000fe200078e00ff */
[C---:B0-----:R-:W-:Y:S02]  /*0450*/  IADD3 R2, P2, PT, R4.reuse, UR6, RZ ;  /* 0x0000000604027c10 */ /* 0x041fe4000ff5e0ff */
[----:B-1----:R-:W-:-:S02]  /*0460*/  IADD3 R4, P3, PT, R4, UR8, RZ ;  /* 0x0000000804047c10 */ /* 0x002fc4000ff7e0ff */
[C---:B------:R-:W-:Y:S02]  /*0470*/  IADD3.X R3, PT, PT, R5.reuse, UR7, RZ, P2, !PT ;  /* 0x0000000705037c10 */ /* 0x040fe400097fe4ff */
[----:B------:R-:W-:Y:S01]  /*0480*/  IADD3.X R5, PT, PT, R5, UR9, RZ, P3, !PT ;  /* 0x0000000905057c10 */ /* 0x000fe20009ffe4ff */
[----:B------:R-:W-:Y:S08]  /*0490*/  @!P1 BRA `(.L_x_5) ;  /* 0x0000000000d09947 */ /* 0x000ff00003800000 */
[----:B------:R-:W-:-:S07]  /*04a0*/  IMAD.MOV.U32 R11, RZ, RZ, RZ ;  /* 0x000000ffff0b7224 */ /* 0x000fce00078e00ff */
.L_x_8:
[----:B------:R-:W-:-:S13]  /*04b0*/  ISETP.NE.AND P1, PT, R11, RZ, PT ;  /* 0x000000ff0b00720c */ /* 0x000fda0003f25270 */
[----:B0-----:R-:W-:Y:S05]  /*04c0*/  @P1 BRA `(.L_x_6) ;  /* 0x00000000000c1947 */ /* 0x001fea0003800000 */
[----:B------:R0:W5:Y:S04]  /*04d0*/  LDG.E R12, desc[UR4][R2.64+-0x4] ;  /* 0xfffffc04020c7981 */ /* 0x000168000c1e1900 */
[----:B------:R0:W-:Y:S01]  /*04e0*/  STL [R9], RZ ;  /* 0x000000ff09007387 */ /* 0x0001e20000100800 */
[----:B------:R-:W-:Y:S05]  /*04f0*/  BRA `(.L_x_7) ;  /* 0x0000000000307947 */ /* 0x000fea0003800000 */
.L_x_6:
[----:B------:R-:W2:Y:S01]  /*0500*/  LDG.E R12, desc[UR4][R2.64+-0x4] ;  /* 0xfffffc04020c7981 */ /* 0x000ea2000c1e1900 */
[C---:B------:R-:W-:Y:S01]  /*0510*/  IMAD R18, R11.reuse, 0x4, R9 ;  /* 0x000000040b127824 */ /* 0x040fe200078e0209 */
[----:B--2---:R-:W-:-:S13]  /*0520*/  ISETP.GE.AND P1, PT, R11, R12, PT ;  /* 0x0000000c0b00720c */ /* 0x004fda0003f26270 */
[----:B------:R-:W-:Y:S01]  /*0530*/  @P1 IMAD.IADD R14, R11, 0x1, -R12 ;  /* 0x000000010b0e1824 */ /* 0x000fe200078e0a0c */
[----:B------:R-:W2:Y:S03]  /*0540*/  @P1 LDG.E R13, desc[UR4][R4.64+-0x4] ;  /* 0xfffffc04040d1981 */ /* 0x000ea6000c1e1900 */
[----:B------:R-:W-:Y:S01]  /*0550*/  @P1 IMAD R14, R14, 0x4, R9 ;  /* 0x000000040e0e1824 */ /* 0x000fe200078e0209 */
[----:B------:R-:W2:Y:S04]  /*0560*/  @P1 LDL R19, [R18+-0xcc] ;  /* 0xffff340012131983 */ /* 0x000ea80000100800 */
[----:B------:R-:W3:Y:S04]  /*0570*/  @!P1 LDL R21, [R18+-0xcc] ;  /* 0xffff340012159983 */ /* 0x000ee80000100800 */
[----:B------:R-:W2:Y:S02]  /*0580*/  @P1 LDL R14, [R14+-0xcc] ;  /* 0xffff34000e0e1983 */ /* 0x000ea40000100800 */
[----:B--2---:R-:W-:-:S05]  /*0590*/  @P1 VIADDMNMX R13, R14, R13, R19, !PT ;  /* 0x0000000d0e0d1246 */ /* 0x004fca0007800113 */
[----:B------:R1:W-:Y:S04]  /*05a0*/  @P1 STL [R18], R13 ;  /* 0x0000000d12001387 */ /* 0x0003e80000100800 */
[----:B---3--:R1:W-:Y:S02]  /*05b0*/  @!P1 STL [R18], R21 ;  /* 0x0000001512009387 */ /* 0x0083e40000100800 */
.L_x_7:
[C---:B-1----:R-:W-:Y:S02]  /*05c0*/  VIADD R13, R11.reuse, 0x1 ;  /* 0x000000010b0d7836 */ /* 0x042fe40000000000 */
[----:B-----5:R-:W-:-:S03]  /*05d0*/  IMAD.IADD R14, R11, 0x1, -R12 ;  /* 0x000000010b0e7824 */ /* 0x020fc600078e0a0c */
[----:B------:R-:W-:Y:S01]  /*05e0*/  ISETP.GT.AND P1, PT, R12, R13, PT ;  /* 0x0000000d0c00720c */ /* 0x000fe20003f24270 */
[----:B------:R-:W-:Y:S02]  /*05f0*/  IMAD.U32 R14, R14, 0x4, R9 ;  /* 0x000000040e0e7824 */ /* 0x000fe400078e0009 */
[----:B------:R-:W-:-:S10]  /*0600*/  IMAD R13, R11, 0x4, R10 ;  /* 0x000000040b0d7824 */ /* 0x000fd400078e020a */
[----:B------:R-:W2:Y:S04]  /*0610*/  @!P1 LDG.E R22, desc[UR4][R4.64+-0x4] ;  /* 0xfffffc0404169981 */ /* 0x000ea8000c1e1900 */
[----:B------:R-:W2:Y:S04]  /*0620*/  @!P1 LDL R18, [R14+-0xc8] ;  /* 0xffff38000e129983 */ /* 0x000ea80000100800 */
[----:B------:R-:W2:Y:S04]  /*0630*/  @!P1 LDL R19, [R13+0x4] ;  /* 0x000004000d139983 */ /* 0x000ea80000100800 */
[----:B------:R-:W3:Y:S01]  /*0640*/  @P1 LDL R20, [R13+0x4] ;  /* 0x000004000d141983 */ /* 0x000ee20000100800 */
[----:B------:R-:W-:-:S05]  /*0650*/  VIADD R21, R11, 0x2 ;  /* 0x000000020b157836 */ /* 0x000fca0000000000 */
[----:B------:R-:W-:-:S13]  /*0660*/  ISETP.GT.AND P2, PT, R12, R21, PT ;  /* 0x000000150c00720c */ /* 0x000fda0003f44270 */
[----:B------:R-:W4:Y:S04]  /*0670*/  @!P2 LDG.E R23, desc[UR4][R4.64+-0x4] ;  /* 0xfffffc040417a981 */ /* 0x000f28000c1e1900 */
[----:B------:R-:W4:Y:S01]  /*0680*/  @P2 LDL R24, [R13+0x8] ;  /* 0x000008000d182983 */ /* 0x000f220000100800 */
[----:B--2---:R-:W-:-:S03]  /*0690*/  @!P1 VIADDMNMX R18, R18, R22, R19, !PT ;  /* 0x0000001612129246 */ /* 0x004fc60007800113 */
[----:B------:R-:W4:Y:S04]  /*06a0*/  @!P2 LDL R22, [R13+0x8] ;  /* 0x000008000d16a983 */ /* 0x000f280000100800 */
[----:B------:R1:W-:Y:S04]  /*06b0*/  @!P1 STL [R13+0xd0], R18 ;  /* 0x0000d0120d009387 */ /* 0x0003e80000100800 */
[----:B---3--:R2:W-:Y:S04]  /*06c0*/  @P1 STL [R13+0xd0], R20 ;  /* 0x0000d0140d001387 */ /* 0x0085e80000100800 */
[----:B------:R-:W4:Y:S01]  /*06d0*/  @!P2 LDL R19, [R14+-0xc4] ;  /* 0xffff3c000e13a983 */ /* 0x000f220000100800 */
[----:B------:R-:W-:-:S05]  /*06e0*/  VIADD R21, R11, 0x3 ;  /* 0x000000030b157836 */ /* 0x000fca0000000000 */
[----:B------:R-:W-:-:S13]  /*06f0*/  ISETP.GT.AND P1, PT, R12, R21, PT ;  /* 0x000000150c00720c */ /* 0x000fda0003f24270 */
[----:B------:R-:W3:Y:S04]  /*0700*/  @!P1 LDG.E R21, desc[UR4][R4.64+-0x4] ;  /* 0xfffffc0404159981 */ /* 0x000ee8000c1e1900 */
[----:B-1----:R-:W2:Y:S01]  /*0710*/  @P1 LDL R18, [R13+0xc] ;  /* 0x00000c000d121983 */ /* 0x002ea20000100800 */
[----:B----4-:R-:W-:-:S03]  /*0720*/  @!P2 VIADDMNMX R22, R19, R23, R22, !PT ;  /* 0x000000171316a246 */ /* 0x010fc60007800116 */
[----:B------:R-:W3:Y:S04]  /*0730*/  @!P1 LDL R19, [R13+0xc] ;  /* 0x00000c000d139983 */ /* 0x000ee80000100800 */
[----:B------:R1:W-:Y:S04]  /*0740*/  @!P2 STL [R13+0xd4], R22 ;  /* 0x0000d4160d00a387 */ /* 0x0003e80000100800 */
[----:B------:R1:W-:Y:S04]  /*0750*/  @P2 STL [R13+0xd4], R24 ;  /* 0x0000d4180d002387 */ /* 0x0003e80000100800 */
[----:B------:R-:W3:Y:S01]  /*0760*/  @!P1 LDL R12, [R14+-0xc0] ;  /* 0xffff40000e0c9983 */ /* 0x000ee20000100800 */
[----:B------:R-:W-:Y:S01]  /*0770*/  VIADD R11, R11, 0x4 ;  /* 0x000000040b0b7836 */ /* 0x000fe20000000000 */
[----:B---3--:R-:W-:-:S05]  /*0780*/  @!P1 VIADDMNMX R12, R12, R21, R19, !PT ;  /* 0x000000150c0c9246 */ /* 0x008fca0007800113 */
[----:B------:R1:W-:Y:S04]  /*0790*/  @!P1 STL [R13+0xd8], R12 ;  /* 0x0000d80c0d009387 */ /* 0x0003e80000100800 */
[----:B--2---:R1:W-:Y:S01]  /*07a0*/  @P1 STL [R13+0xd8], R18 ;  /* 0x0000d8120d001387 */ /* 0x0043e20000100800 */
[----:B------:R-:W-:-:S13]  /*07b0*/  ISETP.NE.AND P1, PT, R11, R8, PT ;  /* 0x000000080b00720c */ /* 0x000fda0003f25270 */
[----:B-1----:R-:W-:Y:S05]  /*07c0*/  @P1 BRA `(.L_x_8) ;  /* 0xfffffffc00381947 */ /* 0x002fea000383ffff */
[----:B------:R-:W-:-:S07]  /*07d0*/  IMAD.MOV.U32 R11, RZ, RZ, R8 ;  /* 0x000000ffff0b7224 */ /* 0x000fce00078e0008 */
.L_x_5:
[----:B------:R-:W-:-:S13]  /*07e0*/  ISETP.NE.AND P1, PT, R16, RZ, PT ;  /* 0x000000ff1000720c */ /* 0x000fda0003f25270 */
[----:B------:R-:W-:Y:S05]  /*07f0*/  @!P1 BRA `(.L_x_4) ;  /* 0x0000000000a89947 */ /* 0x000fea0003800000 */
[----:B------:R-:W-:-:S13]  /*0800*/  ISETP.NE.AND P1, PT, R11, RZ, PT ;  /* 0x000000ff0b00720c */ /* 0x000fda0003f25270 */
[----:B------:R-:W-:Y:S05]  /*0810*/  @!P1 BRA `(.L_x_9) ;  /* 0x0000000000349947 */ /* 0x000fea0003800000 */
        /* <DEDUP_REMOVED lines=11> */
[----:B---3--:R1:W-:Y:S01]  /*08d0*/  @!P1 STL [R13], R18 ;  /* 0x000000120d009387 */ /* 0x0083e20000100800 */
[----:B------:R-:W-:Y:S05]  /*08e0*/  BRA `(.L_x_10) ;  /* 0x0000000000047947 */ /* 0x000fea0003800000 */
.L_x_9:
[----:B------:R2:W-:Y:S02]  /*08f0*/  STL [R9], RZ ;  /* 0x000000ff09007387 */ /* 0x0005e40000100800 */
.L_x_10:
[----:B------:R-:W-:-:S13]  /*0900*/  ISETP.NE.AND P1, PT, R16, 0x1, PT ;  /* 0x000000011000780c */ /* 0x000fda0003f25270 */
[----:B------:R-:W-:Y:S05]  /*0910*/  @!P1 BRA `(.L_x_4) ;  /* 0x0000000000609947 */ /* 0x000fea0003800000 */
[----:B0-----:R-:W3:Y:S01]  /*0920*/  LDG.E R3, desc[UR4][R2.64+-0x4] ;  /* 0xfffffc0402037981 */ /* 0x001ee2000c1e1900 */
[C---:B------:R-:W-:Y:S02]  /*0930*/  VIADD R12, R11.reuse, 0x1 ;  /* 0x000000010b0c7836 */ /* 0x040fe40000000000 */
[----:B------:R-:W-:-:S03]  /*0940*/  IMAD R10, R11, 0x4, R10 ;  /* 0x000000040b0a7824 */ /* 0x000fc600078e020a */
[C---:B---3--:R-:W-:Y:S01]  /*0950*/  ISETP.GE.AND P1, PT, R12.reuse, R3, PT ;  /* 0x000000030c00720c */ /* 0x048fe20003f26270 */
[----:B------:R-:W-:-:S04]  /*0960*/  IMAD.IADD R12, R12, 0x1, -R3 ;  /* 0x000000010c0c7824 */ /* 0x000fc800078e0a03 */
[----:B------:R-:W-:-:S08]  /*0970*/  IMAD R12, R12, 0x4, R9 ;  /* 0x000000040c0c7824 */ /* 0x000fd000078e0209 */
[----:B-1----:R-:W3:Y:S04]  /*0980*/  @P1 LDG.E R18, desc[UR4][R4.64+-0x4] ;  /* 0xfffffc0404121981 */ /* 0x002ee8000c1e1900 */
[----:B------:R-:W3:Y:S04]  /*0990*/  @P1 LDL R14, [R10+0x4] ;  /* 0x000004000a0e1983 */ /* 0x000ee80000100800 */
[----:B--2---:R-:W3:Y:S04]  /*09a0*/  @P1 LDL R9, [R12+-0xcc] ;  /* 0xffff34000c091983 */ /* 0x004ee80000100800 */
[----:B------:R-:W2:Y:S01]  /*09b0*/  @!P1 LDL R13, [R10+0x4] ;  /* 0x000004000a0d9983 */ /* 0x000ea20000100800 */
[----:B---3--:R-:W-:-:S05]  /*09c0*/  @P1 VIADDMNMX R9, R9, R18, R14, !PT ;  /* 0x0000001209091246 */ /* 0x008fca000780010e */
[----:B------:R3:W-:Y:S04]  /*09d0*/  @P1 STL [R10+0xd0], R9 ;  /* 0x0000d0090a001387 */ /* 0x0007e80000100800 */
[----:B--2---:R3:W-:Y:S01]  /*09e0*/  @!P1 STL [R10+0xd0], R13 ;  /* 0x0000d00d0a009387 */ /* 0x0047e20000100800 */
[----:B------:R-:W-:-:S13]  /*09f0*/  ISETP.NE.AND P1, PT, R16, 0x2, PT ;  /* 0x000000021000780c */ /* 0x000fda0003f25270 */
[----:B---3--:R-:W-:Y:S05]  /*0a00*/  @!P1 BRA `(.L_x_4) ;  /* 0x0000000000249947 */ /* 0x008fea0003800000 */
[----:B------:R-:W-:-:S05]  /*0a10*/  VIADD R2, R11, 0x2 ;  /* 0x000000020b027836 */ /* 0x000fca0000000000 */
[----:B------:R-:W-:-:S13]  /*0a20*/  ISETP.GT.AND P1, PT, R3, R2, PT ;  /* 0x000000020300720c */ /* 0x000fda0003f24270 */
[----:B------:R-:W2:Y:S04]  /*0a30*/  @!P1 LDG.E R4, desc[UR4][R4.64+-0x4] ;  /* 0xfffffc0404049981 */ /* 0x000ea8000c1e1900 */
[----:B------:R-:W2:Y:S04]  /*0a40*/  @!P1 LDL R12, [R12+-0xc8] ;  /* 0xffff38000c0c9983 */ /* 0x000ea80000100800 */
[----:B------:R-:W2:Y:S04]  /*0a50*/  @!P1 LDL R3, [R10+0x8] ;  /* 0x000008000a039983 */ /* 0x000ea80000100800 */
[----:B------:R-:W3:Y:S01]  /*0a60*/  @P1 LDL R9, [R10+0x8] ;  /* 0x000008000a091983 */ /* 0x000ee20000100800 */
[----:B--2---:R-:W-:-:S05]  /*0a70*/  @!P1 VIADDMNMX R3, R12, R4, R3, !PT ;  /* 0x000000040c039246 */ /* 0x004fca0007800103 */
[----:B------:R4:W-:Y:S04]  /*0a80*/  @!P1 STL [R10+0xd4], R3 ;  /* 0x0000d4030a009387 */ /* 0x0009e80000100800 */
[----:B---3--:R4:W-:Y:S02]  /*0a90*/  @P1 STL [R10+0xd4], R9 ;  /* 0x0000d4090a001387 */ /* 0x0089e40000100800 */
.L_x_4:
[----:B------:R-:W-:Y:S05]  /*0aa0*/  @P0 BRA `(.L_x_11) ;  /* 0xfffffff400900947 */ /* 0x000fea000383ffff */
[----:B------:R-:W-:-:S04]  /*0ab0*/  IMAD R0, R0, 0xcc, R1 ;  /* 0x000000cc00007824 */ /* 0x000fc800078e0201 */
[----:B------:R-:W-:-:S05]  /*0ac0*/  IMAD R0, R7, 0x4, R0 ;  /* 0x0000000407007824 */ /* 0x000fca00078e0200 */
[----:B------:R0:W5:Y:S02]  /*0ad0*/  LDL R5, [R0] ;  /* 0x0000000000057983 */ /* 0x0001640000100800 */
.L_x_0:
[----:B01-34-:R-:W0:Y:S02]  /*0ae0*/  LDC.64 R2, c[0x0][0x3a0] ;  /* 0x0000e800ff027b82 */ /* 0x01be240000000a00 */
[----:B0----5:R-:W-:Y:S01]  /*0af0*/  STG.E desc[UR4][R2.64], R5 ;  /* 0x0000000502007986 */ /* 0x021fe2000c101904 */
[----:B------:R-:W-:Y:S05]  /*0b00*/  EXIT ;  /* 0x000000000000794d */ /* 0x000fea0003800000 */
.L_x_12:
[----:B------:R-:W-:-:S00]  /*0b10*/  BRA `(.L_x_12) ;  /* 0xfffffffc00fc7947 */ /* 0x000fc0000383ffff */
[----:B------:R-:W-:-:S00]  /*0b20*/  NOP ;  /* 0x0000000000007918 */ /* 0x000fc00000000000 */
        /* <DEDUP_REMOVED lines=13> */
.L_x_13:


//--------------------- .nv.shared.reserved.0     --------------------------
	.section	.nv.shared.reserved.0,"aw",@nobits
	.weak		__nv_reservedSMEM_offset_0_alias
	.size		__nv_reservedSMEM_offset_0_alias, 0, 64
	.other		__nv_reservedSMEM_offset_0_alias,@"STO_CUDA_RESERVED_SHARED STV_DEFAULT"
__nv_reservedSMEM_offset_0_alias:
	.zero		0
	.zero		64


//--------------------- .nv.constant0._Z8knapsackPiS_S_S_S_ --------------------------
	.section	.nv.constant0._Z8knapsackPiS_S_S_S_,"a",@progbits
	.sectionflags	@""
	.align	4
.nv.constant0._Z8knapsackPiS_S_S_S_:
	.zero		936


//--------------------- SYMBOLS --------------------------

	.type		.nv.reservedSmem.offset0,@object
	.size		.nv.reservedSmem.offset0,0x4
